//
// Generated by NVIDIA NVVM Compiler
//
// Compiler Build ID: CL-36424714
// Cuda compilation tools, release 13.0, V13.0.88
// Based on NVVM 20.0.0
//

.version 9.0
.target sm_100
.address_size 64

	// .globl	_Z3addiPfS_
.extern .func  (.param .b32 func_retval0) vprintf
(
	.param .b64 vprintf_param_0,
	.param .b64 vprintf_param_1
)
;
.global .align 1 .b8 $str[12] = {99, 111, 117, 110, 116, 32, 58, 32, 37, 100, 10};

.visible .entry _Z3addiPfS_(
	.param .u32 _Z3addiPfS__param_0,
	.param .u64 .ptr .align 1 _Z3addiPfS__param_1,
	.param .u64 .ptr .align 1 _Z3addiPfS__param_2
)
{
	.local .align 8 .b8 	__local_depot0[8];
	.reg .b64 	%SP;
	.reg .b64 	%SPL;
	.reg .pred 	%p<7>;
	.reg .b32 	%r<54>;
	.reg .b32 	%f<16>;
	.reg .b64 	%rd<26>;

	mov.u64 	%SPL, __local_depot0;
	cvta.local.u64 	%SP, %SPL;
	ld.param.u32 	%r20, [_Z3addiPfS__param_0];
	ld.param.u64 	%rd4, [_Z3addiPfS__param_1];
	ld.param.u64 	%rd5, [_Z3addiPfS__param_2];
	cvta.to.global.u64 	%rd1, %rd5;
	cvta.to.global.u64 	%rd2, %rd4;
	add.u64 	%rd6, %SP, 0;
	add.u64 	%rd3, %SPL, 0;
	mov.u32 	%r21, %ctaid.x;
	mov.u32 	%r22, %ntid.x;
	mov.u32 	%r23, %tid.x;
	mad.lo.s32 	%r49, %r21, %r22, %r23;
	mov.u32 	%r24, %nctaid.x;
	mul.lo.s32 	%r2, %r22, %r24;
	setp.ge.s32 	%p1, %r49, %r20;
	@%p1 bra 	$L__BB0_7;
	add.s32 	%r26, %r49, %r2;
	max.s32 	%r27, %r20, %r26;
	setp.lt.s32 	%p2, %r26, %r20;
	selp.u32 	%r28, 1, 0, %p2;
	add.s32 	%r29, %r26, %r28;
	sub.s32 	%r30, %r27, %r29;
	div.u32 	%r31, %r30, %r2;
	add.s32 	%r32, %r31, %r28;
	add.s32 	%r3, %r32, 1;
	and.b32  	%r4, %r3, 3;
	setp.lt.u32 	%p3, %r32, 3;
	mov.b32 	%r53, 0;
	@%p3 bra 	$L__BB0_4;
	and.b32  	%r53, %r3, -4;
	shl.b32 	%r6, %r2, 2;
	mov.b32 	%r48, 0;
	mov.u64 	%rd7, $str;
	mul.wide.s32 	%rd13, %r2, 4;
$L__BB0_3:
	st.local.u32 	[%rd3], %r48;
	cvta.global.u64 	%rd8, %rd7;
	{ // callseq 0, 0
	.param .b64 param0;
	st.param.b64 	[param0], %rd8;
	.param .b64 param1;
	st.param.b64 	[param1], %rd6;
	.param .b32 retval0;
	call.uni (retval0), 
	vprintf, 
	(
	param0, 
	param1
	);
	ld.param.b32 	%r34, [retval0];
	} // callseq 0
	mul.wide.s32 	%rd10, %r49, 4;
	add.s64 	%rd11, %rd2, %rd10;
	ld.global.f32 	%f1, [%rd11];
	add.s64 	%rd12, %rd1, %rd10;
	ld.global.f32 	%f2, [%rd12];
	add.f32 	%f3, %f1, %f2;
	st.global.f32 	[%rd12], %f3;
	add.s32 	%r36, %r48, 1;
	st.local.u32 	[%rd3], %r36;
	{ // callseq 1, 0
	.param .b64 param0;
	st.param.b64 	[param0], %rd8;
	.param .b64 param1;
	st.param.b64 	[param1], %rd6;
	.param .b32 retval0;
	call.uni (retval0), 
	vprintf, 
	(
	param0, 
	param1
	);
	ld.param.b32 	%r37, [retval0];
	} // callseq 1
	add.s64 	%rd14, %rd11, %rd13;
	ld.global.f32 	%f4, [%rd14];
	add.s64 	%rd15, %rd12, %rd13;
	ld.global.f32 	%f5, [%rd15];
	add.f32 	%f6, %f4, %f5;
	st.global.f32 	[%rd15], %f6;
	add.s32 	%r39, %r48, 2;
	st.local.u32 	[%rd3], %r39;
	{ // callseq 2, 0
	.param .b64 param0;
	st.param.b64 	[param0], %rd8;
	.param .b64 param1;
	st.param.b64 	[param1], %rd6;
	.param .b32 retval0;
	call.uni (retval0), 
	vprintf, 
	(
	param0, 
	param1
	);
	ld.param.b32 	%r40, [retval0];
	} // callseq 2
	add.s64 	%rd16, %rd14, %rd13;
	ld.global.f32 	%f7, [%rd16];
	add.s64 	%rd17, %rd15, %rd13;
	ld.global.f32 	%f8, [%rd17];
	add.f32 	%f9, %f7, %f8;
	st.global.f32 	[%rd17], %f9;
	add.s32 	%r42, %r48, 3;
	st.local.u32 	[%rd3], %r42;
	{ // callseq 3, 0
	.param .b64 param0;
	st.param.b64 	[param0], %rd8;
	.param .b64 param1;
	st.param.b64 	[param1], %rd6;
	.param .b32 retval0;
	call.uni (retval0), 
	vprintf, 
	(
	param0, 
	param1
	);
	ld.param.b32 	%r43, [retval0];
	} // callseq 3
	add.s64 	%rd18, %rd16, %rd13;
	ld.global.f32 	%f10, [%rd18];
	add.s64 	%rd19, %rd17, %rd13;
	ld.global.f32 	%f11, [%rd19];
	add.f32 	%f12, %f10, %f11;
	st.global.f32 	[%rd19], %f12;
	add.s32 	%r49, %r49, %r6;
	add.s32 	%r48, %r48, 4;
	setp.ne.s32 	%p4, %r48, %r53;
	@%p4 bra 	$L__BB0_3;
$L__BB0_4:
	setp.eq.s32 	%p5, %r4, 0;
	@%p5 bra 	$L__BB0_7;
	neg.s32 	%r51, %r4;
	mov.u64 	%rd23, $str;
$L__BB0_6:
	.pragma "nounroll";
	mul.wide.s32 	%rd20, %r49, 4;
	add.s64 	%rd21, %rd1, %rd20;
	add.s64 	%rd22, %rd2, %rd20;
	add.s32 	%r17, %r53, 1;
	st.local.u32 	[%rd3], %r53;
	cvta.global.u64 	%rd24, %rd23;
	{ // callseq 4, 0
	.param .b64 param0;
	st.param.b64 	[param0], %rd24;
	.param .b64 param1;
	st.param.b64 	[param1], %rd6;
	.param .b32 retval0;
	call.uni (retval0), 
	vprintf, 
	(
	param0, 
	param1
	);
	ld.param.b32 	%r45, [retval0];
	} // callseq 4
	ld.global.f32 	%f13, [%rd22];
	ld.global.f32 	%f14, [%rd21];
	add.f32 	%f15, %f13, %f14;
	st.global.f32 	[%rd21], %f15;
	add.s32 	%r49, %r49, %r2;
	add.s32 	%r51, %r51, 1;
	setp.ne.s32 	%p6, %r51, 0;
	mov.u32 	%r53, %r17;
	@%p6 bra 	$L__BB0_6;
$L__BB0_7:
	ret;

}


// ===== COMPILED SASS (sm_100) =====

	.target	sm_100

	.elftype	@"ET_EXEC"


//--------------------- .note.nv.tkinfo           --------------------------
	.section	.note.nv.tkinfo,"",@"SHT_NOTE"
	.sectionflags	@"SHF_NOTE_NV_TKINFO"
	.tkinfo
        /*0018*/ 	.word	0x00000002
        /*0030*/ 	.string	""
        /*0030*/ 	.string	"ptxas"
        /*0030*/ 	.string	"Cuda compilation tools, release 13.0, V13.0.88"
        /*0030*/ 	.string	"Build cuda_13.0.r13.0/compiler.36424714_0"
        /*0030*/ 	.string	"-arch sm_100 -m 64 "



//--------------------- .note.nv.cuinfo           --------------------------
	.section	.note.nv.cuinfo,"",@"SHT_NOTE"
	.sectionflags	@"SHF_NOTE_NV_CUINFO"
        /*0018*/ 	.short	0x0002
        /*001a*/ 	.short	0x0064
        /*001c*/ 	.short	0x0082
	.zero		2


//--------------------- .nv.info                  --------------------------
	.section	.nv.info,"",@"SHT_CUDA_INFO"
	.align	4


	//----- nvinfo : EIATTR_REGCOUNT
	.align		4
        /*0000*/ 	.byte	0x04, 0x2f
        /*0002*/ 	.short	(.L_2 - .L_1)
	.align		4
.L_1:
        /*0004*/ 	.word	index@(_Z3addiPfS_)
        /*0008*/ 	.word	0x00000020


	//----- nvinfo : EIATTR_FRAME_SIZE
	.align		4
.L_2:
        /*000c*/ 	.byte	0x04, 0x11
        /*000e*/ 	.short	(.L_4 - .L_3)
	.align		4
.L_3:
        /*0010*/ 	.word	index@(_Z3addiPfS_)
        /*0014*/ 	.word	0x00000008


	//----- nvinfo : EIATTR_MIN_STACK_SIZE
	.align		4
.L_4:
        /*0018*/ 	.byte	0x04, 0x12
        /*001a*/ 	.short	(.L_6 - .L_5)
	.align		4
.L_5:
        /*001c*/ 	.word	index@(_Z3addiPfS_)
        /*0020*/ 	.word	0x00000008
.L_6:


//--------------------- .nv.compat                --------------------------
	.section	.nv.compat,"",@"SHT_CUDA_COMPAT_INFO"
	.align	4
        /*0000*/ 	.byte	0x02, 0x09, 0x00, 0x00, 0x02, 0x02, 0x01, 0x00, 0x02, 0x05, 0x05, 0x00, 0x03, 0x07, 0x01, 0x01
        /*0010*/ 	.byte	0x02, 0x03, 0x00, 0x00, 0x02, 0x06, 0x01, 0x00, 0x04, 0x0b, 0x08, 0x00, 0x09, 0x00, 0x00, 0x00
        /*0020*/ 	.byte	0x00, 0x00, 0x00, 0x00


//--------------------- .nv.info._Z3addiPfS_      --------------------------
	.section	.nv.info._Z3addiPfS_,"",@"SHT_CUDA_INFO"
	.sectionflags	@""
	.align	4


	//----- nvinfo : EIATTR_CUDA_API_VERSION
	.align		4
        /*0000*/ 	.byte	0x04, 0x37
        /*0002*/ 	.short	(.L_8 - .L_7)
.L_7:
        /*0004*/ 	.word	0x00000082


	//----- nvinfo : EIATTR_KPARAM_INFO
	.align		4
.L_8:
        /*0008*/ 	.byte	0x04, 0x17
        /*000a*/ 	.short	(.L_10 - .L_9)
.L_9:
        /*000c*/ 	.word	0x00000000
        /*0010*/ 	.short	0x0002
        /*0012*/ 	.short	0x0010
        /*0014*/ 	.byte	0x00, 0xf5, 0x21, 0x00


	//----- nvinfo : EIATTR_KPARAM_INFO
	.align		4
.L_10:
        /*0018*/ 	.byte	0x04, 0x17
        /*001a*/ 	.short	(.L_12 - .L_11)
.L_11:
        /*001c*/ 	.word	0x00000000
        /*0020*/ 	.short	0x0001
        /*0022*/ 	.short	0x0008
        /*0024*/ 	.byte	0x00, 0xf5, 0x21, 0x00


	//----- nvinfo : EIATTR_KPARAM_INFO
	.align		4
.L_12:
        /*0028*/ 	.byte	0x04, 0x17
        /*002a*/ 	.short	(.L_14 - .L_13)
.L_13:
        /*002c*/ 	.word	0x00000000
        /*0030*/ 	.short	0x0000
        /*0032*/ 	.short	0x0000
        /*0034*/ 	.byte	0x00, 0xf0, 0x11, 0x00


	//----- nvinfo : EIATTR_SPARSE_MMA_MASK
	.align		4
.L_14:
        /*0038*/ 	.byte	0x03, 0x50
        /*003a*/ 	.short	0x0000


	//----- nvinfo : EIATTR_MAXREG_COUNT
	.align		4
        /*003c*/ 	.byte	0x03, 0x1b
        /*003e*/ 	.short	0x00ff


	//----- nvinfo : EIATTR_EXTERNS
	.align		4
        /*0040*/ 	.byte	0x04, 0x0f
        /*0042*/ 	.short	(.L_16 - .L_15)


	//   ....[0]....
	.align		4
.L_15:
        /*0044*/ 	.word	index@(vprintf)


	//----- nvinfo : EIATTR_MERCURY_ISA_VERSION
	.align		4
.L_16:
        /*0048*/ 	.byte	0x03, 0x5f
        /*004a*/ 	.short	0x0101


	//----- nvinfo : EIATTR_VRC_CTA_INIT_COUNT
	.align		4
        /*004c*/ 	.byte	0x02, 0x4a
	.zero		1
	.zero		1


	//----- nvinfo : EIATTR_SYSCALL_OFFSETS
	.align		4
        /*0050*/ 	.byte	0x04, 0x46
        /*0052*/ 	.short	(.L_18 - .L_17)


	//   ....[0]....
.L_17:
        /*0054*/ 	.word	0x00000390


	//   ....[1]....
        /*0058*/ 	.word	0x000004b0


	//   ....[2]....
        /*005c*/ 	.word	0x000005b0


	//   ....[3]....
        /*0060*/ 	.word	0x000006b0


	//   ....[4]....
        /*0064*/ 	.word	0x00000880


	//----- nvinfo : EIATTR_EXIT_INSTR_OFFSETS
	.align		4
.L_18:
        /*0068*/ 	.byte	0x04, 0x1c
        /*006a*/ 	.short	(.L_20 - .L_19)


	//   ....[0]....
.L_19:
        /*006c*/ 	.word	0x000000e0


	//   ....[1]....
        /*0070*/ 	.word	0x00000780


	//   ....[2]....
        /*0074*/ 	.word	0x00000920


	//----- nvinfo : EIATTR_CRS_STACK_SIZE
	.align		4
.L_20:
        /*0078*/ 	.byte	0x04, 0x1e
        /*007a*/ 	.short	(.L_22 - .L_21)
.L_21:
        /*007c*/ 	.word	0x00000000


	//----- nvinfo : EIATTR_CBANK_PARAM_SIZE
	.align		4
.L_22:
        /*0080*/ 	.byte	0x03, 0x19
        /*0082*/ 	.short	0x0018


	//----- nvinfo : EIATTR_PARAM_CBANK
	.align		4
        /*0084*/ 	.byte	0x04, 0x0a
        /*0086*/ 	.short	(.L_24 - .L_23)
	.align		4
.L_23:
        /*0088*/ 	.word	index@(.nv.constant0._Z3addiPfS_)
        /*008c*/ 	.short	0x0380
        /*008e*/ 	.short	0x0018


	//----- nvinfo : EIATTR_SW_WAR
	.align		4
.L_24:
        /*0090*/ 	.byte	0x04, 0x36
        /*0092*/ 	.short	(.L_26 - .L_25)
.L_25:
        /*0094*/ 	.word	0x00000008
.L_26:


//--------------------- .nv.callgraph             --------------------------
	.section	.nv.callgraph,"",@"SHT_CUDA_CALLGRAPH"
	.align	4
	.sectionentsize	8
	.align		4
        /*0000*/ 	.word	0x00000000
	.align		4
        /*0004*/ 	.word	0xffffffff
	.align		4
        /*0008*/ 	.word	index@(_Z3addiPfS_)
	.align		4
        /*000c*/ 	.word	index@(vprintf)
	.align		4
        /*0010*/ 	.word	0x00000000
	.align		4
        /*0014*/ 	.word	0xfffffffe
	.align		4
        /*0018*/ 	.word	0x00000000
	.align		4
        /*001c*/ 	.word	0xfffffffd
	.align		4
        /*0020*/ 	.word	0x00000000
	.align		4
        /*0024*/ 	.word	0xfffffffc


//--------------------- .nv.constant4             --------------------------
	.section	.nv.constant4,"a",@progbits
	.align	8
	.align		8
.nv.constant4:
        /*0000*/ 	.dword	vprintf
	.align		8
        /*0008*/ 	.dword	$str


//--------------------- .text._Z3addiPfS_         --------------------------
	.section	.text._Z3addiPfS_,"ax",@progbits
	.align	128
        .global         _Z3addiPfS_
        .type           _Z3addiPfS_,@function
        .size           _Z3addiPfS_,(.L_x_10 - _Z3addiPfS_)
        .other          _Z3addiPfS_,@"STO_CUDA_ENTRY STV_DEFAULT"
_Z3addiPfS_:
.text._Z3addiPfS_:
[----:B------:R-:W0:Y:S01]  /*0000*/  LDC R1, c[0x0][0x37c] ;  /* 0x0000df00ff017b82 */ /* 0x000e220000000800 */
[----:B------:R-:W1:Y:S01]  /*0010*/  S2R R25, SR_TID.X ;  /* 0x0000000000197919 */ /* 0x000e620000002100 */
[----:B------:R-:W2:Y:S06]  /*0020*/  LDCU UR5, c[0x0][0x2fc] ;  /* 0x00005f80ff0577ac */ /* 0x000eac0008000800 */
[----:B------:R-:W1:Y:S01]  /*0030*/  S2UR UR6, SR_CTAID.X ;  /* 0x00000000000679c3 */ /* 0x000e620000002500 */
[----:B0-----:R-:W-:Y:S01]  /*0040*/  VIADD R1, R1, 0xfffffff8 ;  /* 0xfffffff801017836 */ /* 0x001fe20000000000 */
[----:B------:R-:W0:Y:S01]  /*0050*/  LDCU UR8, c[0x0][0x380] ;  /* 0x00007000ff0877ac */ /* 0x000e220008000800 */
[----:B------:R-:W3:Y:S05]  /*0060*/  LDCU UR4, c[0x0][0x2f8] ;  /* 0x00005f00ff0477ac */ /* 0x000eea0008000800 */
[----:B------:R-:W1:Y:S01]  /*0070*/  LDC R26, c[0x0][0x360] ;  /* 0x0000d800ff1a7b82 */ /* 0x000e620000000800 */
[----:B------:R-:W4:Y:S01]  /*0080*/  LDCU UR7, c[0x0][0x370] ;  /* 0x00006e00ff0777ac */ /* 0x000f220008000800 */
[----:B---3--:R-:W-:-:S05]  /*0090*/  IADD3 R23, P1, PT, R1, UR4, RZ ;  /* 0x0000000401177c10 */ /* 0x008fca000ff3e0ff */
[----:B--2---:R-:W-:Y:S02]  /*00a0*/  IMAD.X R22, RZ, RZ, UR5, P1 ;  /* 0x00000005ff167e24 */ /* 0x004fe400088e06ff */
[C---:B-1----:R-:W-:Y:S02]  /*00b0*/  IMAD R25, R26.reuse, UR6, R25 ;  /* 0x000000061a197c24 */ /* 0x042fe4000f8e0219 */
[----:B----4-:R-:W-:-:S03]  /*00c0*/  IMAD R26, R26, UR7, RZ ;  /* 0x000000071a1a7c24 */ /* 0x010fc6000f8e02ff */
[----:B0-----:R-:W-:-:S13]  /*00d0*/  ISETP.GE.AND P0, PT, R25, UR8, PT ;  /* 0x0000000819007c0c */ /* 0x001fda000bf06270 */
[----:B------:R-:W-:Y:S05]  /*00e0*/  @P0 EXIT ;  /* 0x000000000000094d */ /* 0x000fea0003800000 */
[----:B------:R-:W0:Y:S01]  /*00f0*/  I2F.U32.RP R6, R26 ;  /* 0x0000001a00067306 */ /* 0x000e220000209000 */
[C---:B------:R-:W-:Y:S01]  /*0100*/  IADD3 R0, PT, PT, R26.reuse, R25, RZ ;  /* 0x000000191a007210 */ /* 0x040fe20007ffe0ff */
[----:B------:R-:W-:Y:S01]  /*0110*/  IMAD.MOV R7, RZ, RZ, -R26 ;  /* 0x000000ffff077224 */ /* 0x000fe200078e0a1a */
[----:B------:R-:W-:Y:S01]  /*0120*/  ISETP.NE.U32.AND P2, PT, R26, RZ, PT ;  /* 0x000000ff1a00720c */ /* 0x000fe20003f45070 */
[----:B------:R-:W1:Y:S01]  /*0130*/  LDCU.64 UR36, c[0x0][0x358] ;  /* 0x00006b00ff2477ac */ /* 0x000e620008000a00 */
[C---:B------:R-:W-:Y:S01]  /*0140*/  ISETP.GE.AND P0, PT, R0.reuse, UR8, PT ;  /* 0x0000000800007c0c */ /* 0x040fe2000bf06270 */
[----:B------:R-:W-:Y:S01]  /*0150*/  BSSY.RECONVERGENT B6, `(.L_x_0) ;  /* 0x0000061000067945 */ /* 0x000fe20003800200 */
[----:B------:R-:W-:Y:S01]  /*0160*/  VIMNMX R5, PT, PT, R0, UR8, !PT ;  /* 0x0000000800057c48 */ /* 0x000fe2000ffe0100 */
[----:B------:R-:W-:Y:S01]  /*0170*/  HFMA2 R19, -RZ, RZ, 0, 0 ;  /* 0x00000000ff137431 */ /* 0x000fe200000001ff */
[----:B------:R-:W-:-:S04]  /*0180*/  SEL R4, RZ, 0x1, P0 ;  /* 0x00000001ff047807 */ /* 0x000fc80000000000 */
[----:B------:R-:W-:Y:S01]  /*0190*/  IADD3 R5, PT, PT, R5, -R0, -R4 ;  /* 0x8000000005057210 */ /* 0x000fe20007ffe804 */
[----:B0-----:R-:W0:Y:S02]  /*01a0*/  MUFU.RCP R6, R6 ;  /* 0x0000000600067308 */ /* 0x001e240000001000 */
[----:B0-----:R-:W-:-:S06]  /*01b0*/  IADD3 R2, PT, PT, R6, 0xffffffe, RZ ;  /* 0x0ffffffe06027810 */ /* 0x001fcc0007ffe0ff */
[----:B------:R0:W2:Y:S02]  /*01c0*/  F2I.FTZ.U32.TRUNC.NTZ R3, R2 ;  /* 0x0000000200037305 */ /* 0x0000a4000021f000 */
[----:B0-----:R-:W-:Y:S02]  /*01d0*/  IMAD.MOV.U32 R2, RZ, RZ, RZ ;  /* 0x000000ffff027224 */ /* 0x001fe400078e00ff */
[----:B--2---:R-:W-:-:S04]  /*01e0*/  IMAD R7, R7, R3, RZ ;  /* 0x0000000307077224 */ /* 0x004fc800078e02ff */
[----:B------:R-:W-:-:S06]  /*01f0*/  IMAD.HI.U32 R6, R3, R7, R2 ;  /* 0x0000000703067227 */ /* 0x000fcc00078e0002 */
[----:B------:R-:W-:-:S05]  /*0200*/  IMAD.HI.U32 R3, R6, R5, RZ ;  /* 0x0000000506037227 */ /* 0x000fca00078e00ff */
[----:B------:R-:W-:-:S05]  /*0210*/  IADD3 R0, PT, PT, -R3, RZ, RZ ;  /* 0x000000ff03007210 */ /* 0x000fca0007ffe1ff */
[----:B------:R-:W-:-:S05]  /*0220*/  IMAD R5, R26, R0, R5 ;  /* 0x000000001a057224 */ /* 0x000fca00078e0205 */
[----:B------:R-:W-:-:S13]  /*0230*/  ISETP.GE.U32.AND P0, PT, R5, R26, PT ;  /* 0x0000001a0500720c */ /* 0x000fda0003f06070 */
[----:B------:R-:W-:Y:S01]  /*0240*/  @P0 IMAD.IADD R5, R5, 0x1, -R26 ;  /* 0x0000000105050824 */ /* 0x000fe200078e0a1a */
[----:B------:R-:W-:-:S04]  /*0250*/  @P0 IADD3 R3, PT, PT, R3, 0x1, RZ ;  /* 0x0000000103030810 */ /* 0x000fc80007ffe0ff */
[----:B------:R-:W-:-:S13]  /*0260*/  ISETP.GE.U32.AND P1, PT, R5, R26, PT ;  /* 0x0000001a0500720c */ /* 0x000fda0003f26070 */
[----:B------:R-:W-:Y:S01]  /*0270*/  @P1 VIADD R3, R3, 0x1 ;  /* 0x0000000103031836 */ /* 0x000fe20000000000 */
[----:B------:R-:W-:-:S04]  /*0280*/  @!P2 LOP3.LUT R3, RZ, R26, RZ, 0x33, !PT ;  /* 0x0000001aff03a212 */ /* 0x000fc800078e33ff */
[----:B------:R-:W-:-:S04]  /*0290*/  IADD3 R3, PT, PT, R4, R3, RZ ;  /* 0x0000000304037210 */ /* 0x000fc80007ffe0ff */
[C---:B------:R-:W-:Y:S01]  /*02a0*/  ISETP.GE.U32.AND P0, PT, R3.reuse, 0x3, PT ;  /* 0x000000030300780c */ /* 0x040fe20003f06070 */
[----:B------:R-:W-:-:S05]  /*02b0*/  VIADD R3, R3, 0x1 ;  /* 0x0000000103037836 */ /* 0x000fca0000000000 */
[----:B------:R-:W-:-:S07]  /*02c0*/  LOP3.LUT R24, R3, 0x3, RZ, 0xc0, !PT ;  /* 0x0000000303187812 */ /* 0x000fce00078ec0ff */
[----:B-1----:R-:W-:Y:S05]  /*02d0*/  @!P0 BRA `(.L_x_1) ;  /* 0x0000000400208947 */ /* 0x002fea0003800000 */
[----:B------:R-:W-:Y:S01]  /*02e0*/  LOP3.LUT R19, R3, 0xfffffffc, RZ, 0xc0, !PT ;  /* 0xfffffffc03137812 */ /* 0x000fe200078ec0ff */
[----:B------:R-:W-:-:S07]  /*02f0*/  IMAD.MOV.U32 R18, RZ, RZ, RZ ;  /* 0x000000ffff127224 */ /* 0x000fce00078e00ff */
.L_x_6:
[----:B------:R-:W-:Y:S01]  /*0300*/  MOV R2, 0x0 ;  /* 0x0000000000027802 */ /* 0x000fe20000000f00 */
[----:B0-----:R0:W-:Y:S01]  /*0310*/  STL [R1], R18 ;  /* 0x0000001201007387 */ /* 0x0011e20000100800 */
[----:B------:R-:W1:Y:S01]  /*0320*/  LDCU.64 UR4, c[0x4][0x8] ;  /* 0x01000100ff0477ac */ /* 0x000e620008000a00 */
[----:B------:R-:W-:Y:S01]  /*0330*/  MOV R6, R23 ;  /* 0x0000001700067202 */ /* 0x000fe20000000f00 */
[----:B------:R0:W2:Y:S01]  /*0340*/  LDC.64 R8, c[0x4][R2] ;  /* 0x0100000002087b82 */ /* 0x0000a20000000a00 */
[----:B------:R-:W-:Y:S01]  /*0350*/  IMAD.MOV.U32 R7, RZ, RZ, R22 ;  /* 0x000000ffff077224 */ /* 0x000fe200078e0016 */
[----:B-1----:R-:W-:Y:S01]  /*0360*/  MOV R4, UR4 ;  /* 0x0000000400047c02 */ /* 0x002fe20008000f00 */
[----:B0-----:R-:W-:-:S07]  /*0370*/  IMAD.U32 R5, RZ, RZ, UR5 ;  /* 0x00000005ff057e24 */ /* 0x001fce000f8e00ff */
[----:B------:R-:W-:-:S07]  /*0380*/  LEPC R20, `(.L_x_2) ;  /* 0x000000001014794e */ /* 0x000fce0000000000 */
[----:B--2---:R-:W-:Y:S05]  /*0390*/  CALL.ABS.NOINC R8 ;  /* 0x0000000008007343 */ /* 0x004fea0003c00000 */
.L_x_2:
[----:B------:R-:W0:Y:S08]  /*03a0*/  LDC.64 R28, c[0x0][0x388] ;  /* 0x0000e200ff1c7b82 */ /* 0x000e300000000a00 */
[----:B------:R-:W1:Y:S01]  /*03b0*/  LDC.64 R16, c[0x0][0x390] ;  /* 0x0000e400ff107b82 */ /* 0x000e620000000a00 */
[----:B------:R-:W-:Y:S01]  /*03c0*/  IADD3 R0, PT, PT, R18, 0x1, RZ ;  /* 0x0000000112007810 */ /* 0x000fe20007ffe0ff */
[----:B------:R-:W2:Y:S01]  /*03d0*/  LDCU.64 UR4, c[0x4][0x8] ;  /* 0x01000100ff0477ac */ /* 0x000ea20008000a00 */
[----:B0-----:R-:W-:-:S05]  /*03e0*/  IMAD.WIDE R28, R25, 0x4, R28 ;  /* 0x00000004191c7825 */ /* 0x001fca00078e021c */
[----:B------:R-:W3:Y:S01]  /*03f0*/  LDG.E R3, desc[UR36][R28.64] ;  /* 0x000000241c037981 */ /* 0x000ee2000c1e1900 */
[----:B-1----:R-:W-:-:S05]  /*0400*/  IMAD.WIDE R16, R25, 0x4, R16 ;  /* 0x0000000419107825 */ /* 0x002fca00078e0210 */
[----:B------:R-:W3:Y:S01]  /*0410*/  LDG.E R4, desc[UR36][R16.64] ;  /* 0x0000002410047981 */ /* 0x000ee2000c1e1900 */
[----:B------:R0:W1:Y:S03]  /*0420*/  LDC.64 R8, c[0x4][R2] ;  /* 0x0100000002087b82 */ /* 0x0000660000000a00 */
[----:B------:R0:W-:Y:S01]  /*0430*/  STL [R1], R0 ;  /* 0x0000000001007387 */ /* 0x0001e20000100800 */
[----:B--2---:R-:W-:Y:S01]  /*0440*/  MOV R5, UR5 ;  /* 0x0000000500057c02 */ /* 0x004fe20008000f00 */
[----:B------:R-:W-:Y:S01]  /*0450*/  IMAD.MOV.U32 R6, RZ, RZ, R23 ;  /* 0x000000ffff067224 */ /* 0x000fe200078e0017 */
[----:B------:R-:W-:Y:S01]  /*0460*/  MOV R7, R22 ;  /* 0x0000001600077202 */ /* 0x000fe20000000f00 */
[----:B---3--:R-:W-:-:S05]  /*0470*/  FADD R3, R3, R4 ;  /* 0x0000000403037221 */ /* 0x008fca0000000000 */
[----:B------:R0:W-:Y:S01]  /*0480*/  STG.E desc[UR36][R16.64], R3 ;  /* 0x0000000310007986 */ /* 0x0001e2000c101924 */
[----:B-1----:R-:W-:-:S07]  /*0490*/  IMAD.U32 R4, RZ, RZ, UR4 ;  /* 0x00000004ff047e24 */ /* 0x002fce000f8e00ff */
[----:B------:R-:W-:-:S07]  /*04a0*/  LEPC R20, `(.L_x_3) ;  /* 0x000000001014794e */ /* 0x000fce0000000000 */
[----:B0-----:R-:W-:Y:S05]  /*04b0*/  CALL.ABS.NOINC R8 ;  /* 0x0000000008007343 */ /* 0x001fea0003c00000 */
.L_x_3:
[C---:B------:R-:W-:Y:S01]  /*04c0*/  IMAD.WIDE R28, R26.reuse, 0x4, R28 ;  /* 0x000000041a1c7825 */ /* 0x040fe200078e021c */
[----:B------:R-:W0:Y:S03]  /*04d0*/  LDCU.64 UR4, c[0x4][0x8] ;  /* 0x01000100ff0477ac */ /* 0x000e260008000a00 */
[----:B------:R-:W-:Y:S01]  /*04e0*/  IMAD.WIDE R16, R26, 0x4, R16 ;  /* 0x000000041a107825 */ /* 0x000fe200078e0210 */
[----:B------:R-:W2:Y:S04]  /*04f0*/  LDG.E R3, desc[UR36][R28.64] ;  /* 0x000000241c037981 */ /* 0x000ea8000c1e1900 */
[----:B------:R-:W2:Y:S01]  /*0500*/  LDG.E R4, desc[UR36][R16.64] ;  /* 0x0000002410047981 */ /* 0x000ea2000c1e1900 */
[----:B------:R-:W-:Y:S01]  /*0510*/  VIADD R0, R18, 0x2 ;  /* 0x0000000212007836 */ /* 0x000fe20000000000 */
[----:B------:R1:W3:Y:S01]  /*0520*/  LDC.64 R8, c[0x4][R2] ;  /* 0x0100000002087b82 */ /* 0x0002e20000000a00 */
[----:B------:R-:W-:Y:S01]  /*0530*/  MOV R6, R23 ;  /* 0x0000001700067202 */ /* 0x000fe20000000f00 */
[----:B------:R-:W-:-:S02]  /*0540*/  IMAD.MOV.U32 R7, RZ, RZ, R22 ;  /* 0x000000ffff077224 */ /* 0x000fc400078e0016 */
[----:B------:R1:W-:Y:S01]  /*0550*/  STL [R1], R0 ;  /* 0x0000000001007387 */ /* 0x0003e20000100800 */
[----:B0-----:R-:W-:Y:S02]  /*0560*/  IMAD.U32 R5, RZ, RZ, UR5 ;  /* 0x00000005ff057e24 */ /* 0x001fe4000f8e00ff */
[----:B--2---:R-:W-:Y:S01]  /*0570*/  FADD R3, R3, R4 ;  /* 0x0000000403037221 */ /* 0x004fe20000000000 */
[----:B------:R-:W-:-:S04]  /*0580*/  MOV R4, UR4 ;  /* 0x0000000400047c02 */ /* 0x000fc80008000f00 */
[----:B---3--:R1:W-:Y:S03]  /*0590*/  STG.E desc[UR36][R16.64], R3 ;  /* 0x0000000310007986 */ /* 0x0083e6000c101924 */
[----:B------:R-:W-:-:S07]  /*05a0*/  LEPC R20, `(.L_x_4) ;  /* 0x000000001014794e */ /* 0x000fce0000000000 */
[----:B-1----:R-:W-:Y:S05]  /*05b0*/  CALL.ABS.NOINC R8 ;  /* 0x0000000008007343 */ /* 0x002fea0003c00000 */
.L_x_4:
[----:B------:R-:W-:-:S04]  /*05c0*/  IMAD.WIDE R28, R26, 0x4, R28 ;  /* 0x000000041a1c7825 */ /* 0x000fc800078e021c */
[----:B------:R-:W-:Y:S01]  /*05d0*/  IMAD.WIDE R16, R26, 0x4, R16 ;  /* 0x000000041a107825 */ /* 0x000fe200078e0210 */
[----:B------:R-:W2:Y:S01]  /*05e0*/  LDG.E R9, desc[UR36][R28.64] ;  /* 0x000000241c097981 */ /* 0x000ea2000c1e1900 */
[----:B------:R-:W-:Y:S01]  /*05f0*/  IADD3 R0, PT, PT, R18, 0x3, RZ ;  /* 0x0000000312007810 */ /* 0x000fe20007ffe0ff */
[----:B------:R-:W0:Y:S02]  /*0600*/  LDCU.64 UR4, c[0x4][0x8] ;  /* 0x01000100ff0477ac */ /* 0x000e240008000a00 */
[----:B------:R-:W2:Y:S01]  /*0610*/  LDG.E R4, desc[UR36][R16.64] ;  /* 0x0000002410047981 */ /* 0x000ea2000c1e1900 */
[----:B------:R-:W1:Y:S01]  /*0620*/  LDC.64 R2, c[0x4][R2] ;  /* 0x0100000002027b82 */ /* 0x000e620000000a00 */
[----:B------:R-:W-:Y:S01]  /*0630*/  IMAD.MOV.U32 R6, RZ, RZ, R23 ;  /* 0x000000ffff067224 */ /* 0x000fe200078e0017 */
[----:B------:R-:W-:Y:S01]  /*0640*/  MOV R7, R22 ;  /* 0x0000001600077202 */ /* 0x000fe20000000f00 */
[----:B------:R3:W-:Y:S01]  /*0650*/  STL [R1], R0 ;  /* 0x0000000001007387 */ /* 0x0007e20000100800 */
[----:B0-----:R-:W-:Y:S01]  /*0660*/  MOV R5, UR5 ;  /* 0x0000000500057c02 */ /* 0x001fe20008000f00 */
[----:B--2---:R-:W-:Y:S01]  /*0670*/  FADD R9, R9, R4 ;  /* 0x0000000409097221 */ /* 0x004fe20000000000 */
[----:B------:R-:W-:-:S04]  /*0680*/  IMAD.U32 R4, RZ, RZ, UR4 ;  /* 0x00000004ff047e24 */ /* 0x000fc8000f8e00ff */
[----:B-1----:R3:W-:Y:S03]  /*0690*/  STG.E desc[UR36][R16.64], R9 ;  /* 0x0000000910007986 */ /* 0x0027e6000c101924 */
[----:B------:R-:W-:-:S07]  /*06a0*/  LEPC R20, `(.L_x_5) ;  /* 0x000000001014794e */ /* 0x000fce0000000000 */
[----:B---3--:R-:W-:Y:S05]  /*06b0*/  CALL.ABS.NOINC R2 ;  /* 0x0000000002007343 */ /* 0x008fea0003c00000 */
.L_x_5:
[----:B------:R-:W-:-:S04]  /*06c0*/  IMAD.WIDE R28, R26, 0x4, R28 ;  /* 0x000000041a1c7825 */ /* 0x000fc800078e021c */
[----:B------:R-:W-:Y:S02]  /*06d0*/  IMAD.WIDE R16, R26, 0x4, R16 ;  /* 0x000000041a107825 */ /* 0x000fe400078e0210 */
[----:B------:R-:W2:Y:S04]  /*06e0*/  LDG.E R28, desc[UR36][R28.64] ;  /* 0x000000241c1c7981 */ /* 0x000ea8000c1e1900 */
[----:B------:R-:W2:Y:S01]  /*06f0*/  LDG.E R3, desc[UR36][R16.64] ;  /* 0x0000002410037981 */ /* 0x000ea2000c1e1900 */
[----:B------:R-:W-:Y:S01]  /*0700*/  VIADD R18, R18, 0x4 ;  /* 0x0000000412127836 */ /* 0x000fe20000000000 */
[----:B------:R-:W-:-:S04]  /*0710*/  LEA R25, R26, R25, 0x2 ;  /* 0x000000191a197211 */ /* 0x000fc800078e10ff */
[----:B------:R-:W-:Y:S01]  /*0720*/  ISETP.NE.AND P0, PT, R18, R19, PT ;  /* 0x000000131200720c */ /* 0x000fe20003f05270 */
[----:B--2---:R-:W-:-:S05]  /*0730*/  FADD R3, R28, R3 ;  /* 0x000000031c037221 */ /* 0x004fca0000000000 */
[----:B------:R0:W-:Y:S07]  /*0740*/  STG.E desc[UR36][R16.64], R3 ;  /* 0x0000000310007986 */ /* 0x0001ee000c101924 */
[----:B------:R-:W-:Y:S05]  /*0750*/  @P0 BRA `(.L_x_6) ;  /* 0xfffffff800e80947 */ /* 0x000fea000383ffff */
.L_x_1:
[----:B------:R-:W-:Y:S05]  /*0760*/  BSYNC.RECONVERGENT B6 ;  /* 0x0000000000067941 */ /* 0x000fea0003800200 */
.L_x_0:
[----:B------:R-:W-:-:S13]  /*0770*/  ISETP.NE.AND P0, PT, R24, RZ, PT ;  /* 0x000000ff1800720c */ /* 0x000fda0003f05270 */
[----:B------:R-:W-:Y:S05]  /*0780*/  @!P0 EXIT ;  /* 0x000000000000894d */ /* 0x000fea0003800000 */
[----:B------:R-:W-:-:S07]  /*0790*/  IMAD.MOV R24, RZ, RZ, -R24 ;  /* 0x000000ffff187224 */ /* 0x000fce00078e0a18 */
.L_x_8:
[----:B------:R-:W-:Y:S01]  /*07a0*/  MOV R8, 0x0 ;  /* 0x0000000000087802 */ /* 0x000fe20000000f00 */
[----:B-1----:R-:W1:Y:S01]  /*07b0*/  LDC.64 R28, c[0x0][0x390] ;  /* 0x0000e400ff1c7b82 */ /* 0x002e620000000a00 */
[----:B------:R2:W-:Y:S01]  /*07c0*/  STL [R1], R19 ;  /* 0x0000001301007387 */ /* 0x0005e20000100800 */
[----:B------:R-:W3:Y:S01]  /*07d0*/  LDCU.64 UR4, c[0x4][0x8] ;  /* 0x01000100ff0477ac */ /* 0x000ee20008000a00 */
[----:B------:R-:W-:Y:S01]  /*07e0*/  IADD3 R2, PT, PT, R19, 0x1, RZ ;  /* 0x0000000113027810 */ /* 0x000fe20007ffe0ff */
[----:B------:R-:W-:Y:S01]  /*07f0*/  IMAD.MOV.U32 R6, RZ, RZ, R23 ;  /* 0x000000ffff067224 */ /* 0x000fe200078e0017 */
[----:B------:R-:W-:-:S03]  /*0800*/  MOV R7, R22 ;  /* 0x0000001600077202 */ /* 0x000fc60000000f00 */
[----:B0-----:R-:W0:Y:S08]  /*0810*/  LDC.64 R16, c[0x0][0x388] ;  /* 0x0000e200ff107b82 */ /* 0x001e300000000a00 */
[----:B------:R-:W4:Y:S01]  /*0820*/  LDC.64 R8, c[0x4][R8] ;  /* 0x0100000008087b82 */ /* 0x000f220000000a00 */
[----:B---3--:R-:W-:Y:S01]  /*0830*/  MOV R4, UR4 ;  /* 0x0000000400047c02 */ /* 0x008fe20008000f00 */
[----:B------:R-:W-:-:S02]  /*0840*/  IMAD.U32 R5, RZ, RZ, UR5 ;  /* 0x00000005ff057e24 */ /* 0x000fc4000f8e00ff */
[----:B-1----:R-:W-:-:S04]  /*0850*/  IMAD.WIDE R28, R25, 0x4, R28 ;  /* 0x00000004191c7825 */ /* 0x002fc800078e021c */
[----:B0-2---:R-:W-:-:S07]  /*0860*/  IMAD.WIDE R16, R25, 0x4, R16 ;  /* 0x0000000419107825 */ /* 0x005fce00078e0210 */
[----:B------:R-:W-:-:S07]  /*0870*/  LEPC R20, `(.L_x_7) ;  /* 0x000000001014794e */ /* 0x000fce0000000000 */
[----:B----4-:R-:W-:Y:S05]  /*0880*/  CALL.ABS.NOINC R8 ;  /* 0x0000000008007343 */ /* 0x010fea0003c00000 */
.L_x_7:
[----:B------:R-:W2:Y:S04]  /*0890*/  LDG.E R16, desc[UR36][R16.64] ;  /* 0x0000002410107981 */ /* 0x000ea8000c1e1900 */
[----:B------:R-:W2:Y:S01]  /*08a0*/  LDG.E R3, desc[UR36][R28.64] ;  /* 0x000000241c037981 */ /* 0x000ea2000c1e1900 */
[----:B------:R-:W-:Y:S01]  /*08b0*/  VIADD R24, R24, 0x1 ;  /* 0x0000000118187836 */ /* 0x000fe20000000000 */
[----:B------:R-:W-:Y:S01]  /*08c0*/  IADD3 R25, PT, PT, R26, R25, RZ ;  /* 0x000000191a197210 */ /* 0x000fe20007ffe0ff */
[----:B------:R-:W-:-:S03]  /*08d0*/  IMAD.MOV.U32 R19, RZ, RZ, R2 ;  /* 0x000000ffff137224 */ /* 0x000fc600078e0002 */
[----:B------:R-:W-:Y:S01]  /*08e0*/  ISETP.NE.AND P0, PT, R24, RZ, PT ;  /* 0x000000ff1800720c */ /* 0x000fe20003f05270 */
[----:B--2---:R-:W-:-:S05]  /*08f0*/  FADD R3, R16, R3 ;  /* 0x0000000310037221 */ /* 0x004fca0000000000 */
[----:B------:R1:W-:Y:S07]  /*0900*/  STG.E desc[UR36][R28.64], R3 ;  /* 0x000000031c007986 */ /* 0x0003ee000c101924 */
[----:B------:R-:W-:Y:S05]  /*0910*/  @P0 BRA `(.L_x_8) ;  /* 0xfffffffc00a00947 */ /* 0x000fea000383ffff */
[----:B------:R-:W-:Y:S05]  /*0920*/  EXIT ;  /* 0x000000000000794d */ /* 0x000fea0003800000 */
.L_x_9:
[----:B------:R-:W-:-:S00]  /*0930*/  BRA `(.L_x_9) ;  /* 0xfffffffc00fc7947 */ /* 0x000fc0000383ffff */
[----:B------:R-:W-:-:S00]  /*0940*/  NOP ;  /* 0x0000000000007918 */ /* 0x000fc00000000000 */
        /* <DEDUP_REMOVED lines=11> */
.L_x_10:


//--------------------- .nv.global.init           --------------------------
	.section	.nv.global.init,"aw",@progbits
.nv.global.init:
	.type		$str,@object
	.size		$str,(.L_0 - $str)
$str:
        /*0000*/ 	.byte	0x63, 0x6f, 0x75, 0x6e, 0x74, 0x20, 0x3a, 0x20, 0x25, 0x64, 0x0a, 0x00
.L_0:


//--------------------- .nv.shared.reserved.0     --------------------------
	.section	.nv.shared.reserved.0,"aw",@nobits
	.weak		__nv_reservedSMEM_offset_0_alias
	.size		__nv_reservedSMEM_offset_0_alias, 0, 64
	.other		__nv_reservedSMEM_offset_0_alias,@"STO_CUDA_RESERVED_SHARED STV_DEFAULT"
__nv_reservedSMEM_offset_0_alias:
	.zero		0
	.zero		64


//--------------------- .nv.constant0._Z3addiPfS_ --------------------------
	.section	.nv.constant0._Z3addiPfS_,"a",@progbits
	.sectionflags	@""
	.align	4
.nv.constant0._Z3addiPfS_:
	.zero		920


//--------------------- SYMBOLS --------------------------

	.type		.nv.reservedSmem.offset0,@object
	.size		.nv.reservedSmem.offset0,0x4
	.type		vprintf,@function
